//
// Generated by NVIDIA NVVM Compiler
//
// Compiler Build ID: CL-36424714
// Cuda compilation tools, release 13.0, V13.0.88
// Based on NVVM 20.0.0
//

.version 9.0
.target sm_100
.address_size 64

	// .globl	_Z11adam_kernelPfPKfS_S_fffffii
// _ZZ11adam_kernelPfPKfS_S_fffffiiE13b1_correction has been demoted
// _ZZ11adam_kernelPfPKfS_S_fffffiiE13b2_correction has been demoted

.visible .entry _Z11adam_kernelPfPKfS_S_fffffii(
	.param .u64 .ptr .align 1 _Z11adam_kernelPfPKfS_S_fffffii_param_0,
	.param .u64 .ptr .align 1 _Z11adam_kernelPfPKfS_S_fffffii_param_1,
	.param .u64 .ptr .align 1 _Z11adam_kernelPfPKfS_S_fffffii_param_2,
	.param .u64 .ptr .align 1 _Z11adam_kernelPfPKfS_S_fffffii_param_3,
	.param .f32 _Z11adam_kernelPfPKfS_S_fffffii_param_4,
	.param .f32 _Z11adam_kernelPfPKfS_S_fffffii_param_5,
	.param .f32 _Z11adam_kernelPfPKfS_S_fffffii_param_6,
	.param .f32 _Z11adam_kernelPfPKfS_S_fffffii_param_7,
	.param .f32 _Z11adam_kernelPfPKfS_S_fffffii_param_8,
	.param .u32 _Z11adam_kernelPfPKfS_S_fffffii_param_9,
	.param .u32 _Z11adam_kernelPfPKfS_S_fffffii_param_10
)
{
	.reg .pred 	%p<4>;
	.reg .b32 	%r<7>;
	.reg .b32 	%f<43>;
	.reg .b64 	%rd<15>;
	// demoted variable
	.shared .align 4 .f32 _ZZ11adam_kernelPfPKfS_S_fffffiiE13b1_correction;
	// demoted variable
	.shared .align 4 .f32 _ZZ11adam_kernelPfPKfS_S_fffffiiE13b2_correction;
	ld.param.u64 	%rd2, [_Z11adam_kernelPfPKfS_S_fffffii_param_0];
	ld.param.u64 	%rd3, [_Z11adam_kernelPfPKfS_S_fffffii_param_1];
	ld.param.u64 	%rd4, [_Z11adam_kernelPfPKfS_S_fffffii_param_2];
	ld.param.u64 	%rd5, [_Z11adam_kernelPfPKfS_S_fffffii_param_3];
	ld.param.f32 	%f7, [_Z11adam_kernelPfPKfS_S_fffffii_param_4];
	ld.param.f32 	%f8, [_Z11adam_kernelPfPKfS_S_fffffii_param_5];
	ld.param.f32 	%f9, [_Z11adam_kernelPfPKfS_S_fffffii_param_6];
	ld.param.f32 	%f10, [_Z11adam_kernelPfPKfS_S_fffffii_param_7];
	ld.param.f32 	%f11, [_Z11adam_kernelPfPKfS_S_fffffii_param_8];
	ld.param.u32 	%r3, [_Z11adam_kernelPfPKfS_S_fffffii_param_9];
	ld.param.u32 	%r4, [_Z11adam_kernelPfPKfS_S_fffffii_param_10];
	mov.u32 	%r5, %ctaid.x;
	mov.u32 	%r6, %ntid.x;
	mov.u32 	%r1, %tid.x;
	mad.lo.s32 	%r2, %r5, %r6, %r1;
	setp.ge.s32 	%p1, %r2, %r4;
	@%p1 bra 	$L__BB0_7;
	setp.ne.s32 	%p2, %r1, 0;
	@%p2 bra 	$L__BB0_3;
	cvt.rn.f32.s32 	%f12, %r3;
	lg2.approx.f32 	%f13, %f8;
	mul.f32 	%f14, %f13, %f12;
	ex2.approx.f32 	%f15, %f14;
	mov.f32 	%f16, 0f3F800000;
	sub.f32 	%f17, %f16, %f15;
	st.shared.f32 	[_ZZ11adam_kernelPfPKfS_S_fffffiiE13b1_correction], %f17;
	lg2.approx.f32 	%f18, %f9;
	mul.f32 	%f19, %f18, %f12;
	ex2.approx.f32 	%f20, %f19;
	sub.f32 	%f21, %f16, %f20;
	st.shared.f32 	[_ZZ11adam_kernelPfPKfS_S_fffffiiE13b2_correction], %f21;
$L__BB0_3:
	bar.sync 	0;
	cvta.to.global.u64 	%rd6, %rd3;
	mul.wide.s32 	%rd7, %r2, 4;
	add.s64 	%rd8, %rd6, %rd7;
	ld.global.nc.f32 	%f42, [%rd8];
	setp.neu.f32 	%p3, %f11, 0f00000000;
	cvta.to.global.u64 	%rd9, %rd2;
	add.s64 	%rd1, %rd9, %rd7;
	@%p3 bra 	$L__BB0_5;
	ld.global.f32 	%f41, [%rd1];
	bra.uni 	$L__BB0_6;
$L__BB0_5:
	ld.global.f32 	%f41, [%rd1];
	fma.rn.f32 	%f42, %f11, %f41, %f42;
$L__BB0_6:
	cvta.to.global.u64 	%rd10, %rd4;
	add.s64 	%rd12, %rd10, %rd7;
	ld.global.f32 	%f22, [%rd12];
	mov.f32 	%f23, 0f3F800000;
	sub.f32 	%f24, %f23, %f8;
	mul.f32 	%f25, %f24, %f42;
	fma.rn.f32 	%f26, %f8, %f22, %f25;
	st.global.f32 	[%rd12], %f26;
	cvta.to.global.u64 	%rd13, %rd5;
	add.s64 	%rd14, %rd13, %rd7;
	ld.global.f32 	%f27, [%rd14];
	sub.f32 	%f28, %f23, %f9;
	mul.f32 	%f29, %f28, %f42;
	mul.f32 	%f30, %f42, %f29;
	fma.rn.f32 	%f31, %f9, %f27, %f30;
	st.global.f32 	[%rd14], %f31;
	ld.shared.f32 	%f32, [_ZZ11adam_kernelPfPKfS_S_fffffiiE13b1_correction];
	div.rn.f32 	%f33, %f26, %f32;
	ld.shared.f32 	%f34, [_ZZ11adam_kernelPfPKfS_S_fffffiiE13b2_correction];
	div.rn.f32 	%f35, %f31, %f34;
	sqrt.rn.f32 	%f36, %f35;
	add.f32 	%f37, %f10, %f36;
	mul.f32 	%f38, %f7, %f33;
	div.rn.f32 	%f39, %f38, %f37;
	sub.f32 	%f40, %f41, %f39;
	st.global.f32 	[%rd1], %f40;
$L__BB0_7:
	ret;

}


// ===== COMPILED SASS (sm_100) =====

	.target	sm_100

	.elftype	@"ET_EXEC"


//--------------------- .note.nv.tkinfo           --------------------------
	.section	.note.nv.tkinfo,"",@"SHT_NOTE"
	.sectionflags	@"SHF_NOTE_NV_TKINFO"
	.tkinfo
        /*0018*/ 	.word	0x00000002
        /*0030*/ 	.string	""
        /*0030*/ 	.string	"ptxas"
        /*0030*/ 	.string	"Cuda compilation tools, release 13.0, V13.0.88"
        /*0030*/ 	.string	"Build cuda_13.0.r13.0/compiler.36424714_0"
        /*0030*/ 	.string	"-arch sm_100 -m 64 "



//--------------------- .note.nv.cuinfo           --------------------------
	.section	.note.nv.cuinfo,"",@"SHT_NOTE"
	.sectionflags	@"SHF_NOTE_NV_CUINFO"
        /*0018*/ 	.short	0x0002
        /*001a*/ 	.short	0x0064
        /*001c*/ 	.short	0x0082
	.zero		2


//--------------------- .nv.info                  --------------------------
	.section	.nv.info,"",@"SHT_CUDA_INFO"
	.align	4


	//----- nvinfo : EIATTR_REGCOUNT
	.align		4
        /*0000*/ 	.byte	0x04, 0x2f
        /*0002*/ 	.short	(.L_1 - .L_0)
	.align		4
.L_0:
        /*0004*/ 	.word	index@(_Z11adam_kernelPfPKfS_S_fffffii)
        /*0008*/ 	.word	0x00000013


	//----- nvinfo : EIATTR_FRAME_SIZE
	.align		4
.L_1:
        /*000c*/ 	.byte	0x04, 0x11
        /*000e*/ 	.short	(.L_3 - .L_2)
	.align		4
.L_2:
        /*0010*/ 	.word	index@($__internal_1_$__cuda_sm3x_div_rn_noftz_f32_slowpath)
        /*0014*/ 	.word	0x00000000


	//----- nvinfo : EIATTR_FRAME_SIZE
	.align		4
.L_3:
        /*0018*/ 	.byte	0x04, 0x11
        /*001a*/ 	.short	(.L_5 - .L_4)
	.align		4
.L_4:
        /*001c*/ 	.word	index@($__internal_0_$__cuda_sm20_sqrt_rn_f32_slowpath)
        /*0020*/ 	.word	0x00000000


	//----- nvinfo : EIATTR_FRAME_SIZE
	.align		4
.L_5:
        /*0024*/ 	.byte	0x04, 0x11
        /*0026*/ 	.short	(.L_7 - .L_6)
	.align		4
.L_6:
        /*0028*/ 	.word	index@(_Z11adam_kernelPfPKfS_S_fffffii)
        /*002c*/ 	.word	0x00000000


	//----- nvinfo : EIATTR_MIN_STACK_SIZE
	.align		4
.L_7:
        /*0030*/ 	.byte	0x04, 0x12
        /*0032*/ 	.short	(.L_9 - .L_8)
	.align		4
.L_8:
        /*0034*/ 	.word	index@(_Z11adam_kernelPfPKfS_S_fffffii)
        /*0038*/ 	.word	0x00000000
.L_9:


//--------------------- .nv.compat                --------------------------
	.section	.nv.compat,"",@"SHT_CUDA_COMPAT_INFO"
	.align	4
        /*0000*/ 	.byte	0x02, 0x09, 0x00, 0x00, 0x02, 0x02, 0x01, 0x00, 0x02, 0x05, 0x05, 0x00, 0x03, 0x07, 0x01, 0x01
        /*0010*/ 	.byte	0x02, 0x03, 0x00, 0x00, 0x02, 0x06, 0x01, 0x00, 0x04, 0x0b, 0x08, 0x00, 0x01, 0x00, 0x00, 0x00
        /*0020*/ 	.byte	0x00, 0x00, 0x00, 0x00


//--------------------- .nv.info._Z11adam_kernelPfPKfS_S_fffffii --------------------------
	.section	.nv.info._Z11adam_kernelPfPKfS_S_fffffii,"",@"SHT_CUDA_INFO"
	.sectionflags	@""
	.align	4


	//----- nvinfo : EIATTR_CUDA_API_VERSION
	.align		4
        /*0000*/ 	.byte	0x04, 0x37
        /*0002*/ 	.short	(.L_11 - .L_10)
.L_10:
        /*0004*/ 	.word	0x00000082


	//----- nvinfo : EIATTR_KPARAM_INFO
	.align		4
.L_11:
        /*0008*/ 	.byte	0x04, 0x17
        /*000a*/ 	.short	(.L_13 - .L_12)
.L_12:
        /*000c*/ 	.word	0x00000000
        /*0010*/ 	.short	0x000a
        /*0012*/ 	.short	0x0038
        /*0014*/ 	.byte	0x00, 0xf0, 0x11, 0x00


	//----- nvinfo : EIATTR_KPARAM_INFO
	.align		4
.L_13:
        /*0018*/ 	.byte	0x04, 0x17
        /*001a*/ 	.short	(.L_15 - .L_14)
.L_14:
        /*001c*/ 	.word	0x00000000
        /*0020*/ 	.short	0x0009
        /*0022*/ 	.short	0x0034
        /*0024*/ 	.byte	0x00, 0xf0, 0x11, 0x00


	//----- nvinfo : EIATTR_KPARAM_INFO
	.align		4
.L_15:
        /*0028*/ 	.byte	0x04, 0x17
        /*002a*/ 	.short	(.L_17 - .L_16)
.L_16:
        /*002c*/ 	.word	0x00000000
        /*0030*/ 	.short	0x0008
        /*0032*/ 	.short	0x0030
        /*0034*/ 	.byte	0x00, 0xf0, 0x11, 0x00


	//----- nvinfo : EIATTR_KPARAM_INFO
	.align		4
.L_17:
        /*0038*/ 	.byte	0x04, 0x17
        /*003a*/ 	.short	(.L_19 - .L_18)
.L_18:
        /*003c*/ 	.word	0x00000000
        /*0040*/ 	.short	0x0007
        /*0042*/ 	.short	0x002c
        /*0044*/ 	.byte	0x00, 0xf0, 0x11, 0x00


	//----- nvinfo : EIATTR_KPARAM_INFO
	.align		4
.L_19:
        /*0048*/ 	.byte	0x04, 0x17
        /*004a*/ 	.short	(.L_21 - .L_20)
.L_20:
        /*004c*/ 	.word	0x00000000
        /*0050*/ 	.short	0x0006
        /*0052*/ 	.short	0x0028
        /*0054*/ 	.byte	0x00, 0xf0, 0x11, 0x00


	//----- nvinfo : EIATTR_KPARAM_INFO
	.align		4
.L_21:
        /*0058*/ 	.byte	0x04, 0x17
        /*005a*/ 	.short	(.L_23 - .L_22)
.L_22:
        /*005c*/ 	.word	0x00000000
        /*0060*/ 	.short	0x0005
        /*0062*/ 	.short	0x0024
        /*0064*/ 	.byte	0x00, 0xf0, 0x11, 0x00


	//----- nvinfo : EIATTR_KPARAM_INFO
	.align		4
.L_23:
        /*0068*/ 	.byte	0x04, 0x17
        /*006a*/ 	.short	(.L_25 - .L_24)
.L_24:
        /*006c*/ 	.word	0x00000000
        /*0070*/ 	.short	0x0004
        /*0072*/ 	.short	0x0020
        /*0074*/ 	.byte	0x00, 0xf0, 0x11, 0x00


	//----- nvinfo : EIATTR_KPARAM_INFO
	.align		4
.L_25:
        /*0078*/ 	.byte	0x04, 0x17
        /*007a*/ 	.short	(.L_27 - .L_26)
.L_26:
        /*007c*/ 	.word	0x00000000
        /*0080*/ 	.short	0x0003
        /*0082*/ 	.short	0x0018
        /*0084*/ 	.byte	0x00, 0xf5, 0x21, 0x00


	//----- nvinfo : EIATTR_KPARAM_INFO
	.align		4
.L_27:
        /*0088*/ 	.byte	0x04, 0x17
        /*008a*/ 	.short	(.L_29 - .L_28)
.L_28:
        /*008c*/ 	.word	0x00000000
        /*0090*/ 	.short	0x0002
        /*0092*/ 	.short	0x0010
        /*0094*/ 	.byte	0x00, 0xf5, 0x21, 0x00


	//----- nvinfo : EIATTR_KPARAM_INFO
	.align		4
.L_29:
        /*0098*/ 	.byte	0x04, 0x17
        /*009a*/ 	.short	(.L_31 - .L_30)
.L_30:
        /*009c*/ 	.word	0x00000000
        /*00a0*/ 	.short	0x0001
        /*00a2*/ 	.short	0x0008
        /*00a4*/ 	.byte	0x00, 0xf5, 0x21, 0x00


	//----- nvinfo : EIATTR_KPARAM_INFO
	.align		4
.L_31:
        /*00a8*/ 	.byte	0x04, 0x17
        /*00aa*/ 	.short	(.L_33 - .L_32)
.L_32:
        /*00ac*/ 	.word	0x00000000
        /*00b0*/ 	.short	0x0000
        /*00b2*/ 	.short	0x0000
        /*00b4*/ 	.byte	0x00, 0xf5, 0x21, 0x00


	//----- nvinfo : EIATTR_SPARSE_MMA_MASK
	.align		4
.L_33:
        /*00b8*/ 	.byte	0x03, 0x50
        /*00ba*/ 	.short	0x0000


	//----- nvinfo : EIATTR_MAXREG_COUNT
	.align		4
        /*00bc*/ 	.byte	0x03, 0x1b
        /*00be*/ 	.short	0x00ff


	//----- nvinfo : EIATTR_NUM_BARRIERS
	.align		4
        /*00c0*/ 	.byte	0x02, 0x4c
        /*00c2*/ 	.byte	0x01
	.zero		1


	//----- nvinfo : EIATTR_MERCURY_ISA_VERSION
	.align		4
        /*00c4*/ 	.byte	0x03, 0x5f
        /*00c6*/ 	.short	0x0101


	//----- nvinfo : EIATTR_VRC_CTA_INIT_COUNT
	.align		4
        /*00c8*/ 	.byte	0x02, 0x4a
	.zero		1
	.zero		1


	//----- nvinfo : EIATTR_EXIT_INSTR_OFFSETS
	.align		4
        /*00cc*/ 	.byte	0x04, 0x1c
        /*00ce*/ 	.short	(.L_35 - .L_34)


	//   ....[0]....
.L_34:
        /*00d0*/ 	.word	0x00000070


	//   ....[1]....
        /*00d4*/ 	.word	0x000008b0


	//----- nvinfo : EIATTR_CRS_STACK_SIZE
	.align		4
.L_35:
        /*00d8*/ 	.byte	0x04, 0x1e
        /*00da*/ 	.short	(.L_37 - .L_36)
.L_36:
        /*00dc*/ 	.word	0x00000000


	//----- nvinfo : EIATTR_CBANK_PARAM_SIZE
	.align		4
.L_37:
        /*00e0*/ 	.byte	0x03, 0x19
        /*00e2*/ 	.short	0x003c


	//----- nvinfo : EIATTR_PARAM_CBANK
	.align		4
        /*00e4*/ 	.byte	0x04, 0x0a
        /*00e6*/ 	.short	(.L_39 - .L_38)
	.align		4
.L_38:
        /*00e8*/ 	.word	index@(.nv.constant0._Z11adam_kernelPfPKfS_S_fffffii)
        /*00ec*/ 	.short	0x0380
        /*00ee*/ 	.short	0x003c


	//----- nvinfo : EIATTR_SW_WAR
	.align		4
.L_39:
        /*00f0*/ 	.byte	0x04, 0x36
        /*00f2*/ 	.short	(.L_41 - .L_40)
.L_40:
        /*00f4*/ 	.word	0x00000008
.L_41:


//--------------------- .nv.callgraph             --------------------------
	.section	.nv.callgraph,"",@"SHT_CUDA_CALLGRAPH"
	.align	4
	.sectionentsize	8
	.align		4
        /*0000*/ 	.word	0x00000000
	.align		4
        /*0004*/ 	.word	0xffffffff
	.align		4
        /*0008*/ 	.word	0x00000000
	.align		4
        /*000c*/ 	.word	0xfffffffe
	.align		4
        /*0010*/ 	.word	0x00000000
	.align		4
        /*0014*/ 	.word	0xfffffffd
	.align		4
        /*0018*/ 	.word	0x00000000
	.align		4
        /*001c*/ 	.word	0xfffffffc


//--------------------- .text._Z11adam_kernelPfPKfS_S_fffffii --------------------------
	.section	.text._Z11adam_kernelPfPKfS_S_fffffii,"ax",@progbits
	.align	128
        .global         _Z11adam_kernelPfPKfS_S_fffffii
        .type           _Z11adam_kernelPfPKfS_S_fffffii,@function
        .size           _Z11adam_kernelPfPKfS_S_fffffii,(.L_x_25 - _Z11adam_kernelPfPKfS_S_fffffii)
        .other          _Z11adam_kernelPfPKfS_S_fffffii,@"STO_CUDA_ENTRY STV_DEFAULT"
_Z11adam_kernelPfPKfS_S_fffffii:
.text._Z11adam_kernelPfPKfS_S_fffffii:
[----:B------:R-:W-:Y:S01]  /*0000*/  LDC R1, c[0x0][0x37c] ;  /* 0x0000df00ff017b82 */ /* 0x000fe20000000800 */
[----:B------:R-:W0:Y:S07]  /*0010*/  S2R R9, SR_TID.X ;  /* 0x0000000000097919 */ /* 0x000e2e0000002100 */
[----:B------:R-:W0:Y:S01]  /*0020*/  S2UR UR4, SR_CTAID.X ;  /* 0x00000000000479c3 */ /* 0x000e220000002500 */
[----:B------:R-:W1:Y:S07]  /*0030*/  LDCU UR5, c[0x0][0x3b8] ;  /* 0x00007700ff0577ac */ /* 0x000e6e0008000800 */
[----:B------:R-:W0:Y:S02]  /*0040*/  LDC R0, c[0x0][0x360] ;  /* 0x0000d800ff007b82 */ /* 0x000e240000000800 */
[----:B0-----:R-:W-:-:S05]  /*0050*/  IMAD R0, R0, UR4, R9 ;  /* 0x0000000400007c24 */ /* 0x001fca000f8e0209 */
[----:B-1----:R-:W-:-:S13]  /*0060*/  ISETP.GE.AND P0, PT, R0, UR5, PT ;  /* 0x0000000500007c0c */ /* 0x002fda000bf06270 */
[----:B------:R-:W-:Y:S05]  /*0070*/  @P0 EXIT ;  /* 0x000000000000094d */ /* 0x000fea0003800000 */
[----:B------:R-:W0:Y:S01]  /*0080*/  LDC.64 R2, c[0x0][0x388] ;  /* 0x0000e200ff027b82 */ /* 0x000e220000000a00 */
[----:B------:R-:W1:Y:S07]  /*0090*/  LDCU.64 UR6, c[0x0][0x358] ;  /* 0x00006b00ff0677ac */ /* 0x000e6e0008000a00 */
[----:B------:R-:W2:Y:S08]  /*00a0*/  LDC.64 R4, c[0x0][0x380] ;  /* 0x0000e000ff047b82 */ /* 0x000eb00000000a00 */
[----:B------:R-:W3:Y:S01]  /*00b0*/  LDC.64 R6, c[0x0][0x390] ;  /* 0x0000e400ff067b82 */ /* 0x000ee20000000a00 */
[----:B0-----:R-:W-:-:S06]  /*00c0*/  IMAD.WIDE R2, R0, 0x4, R2 ;  /* 0x0000000400027825 */ /* 0x001fcc00078e0202 */
[----:B-1----:R0:W5:Y:S01]  /*00d0*/  LDG.E.CONSTANT R3, desc[UR6][R2.64] ;  /* 0x0000000602037981 */ /* 0x002162000c1e9900 */
[----:B------:R-:W-:Y:S01]  /*00e0*/  ISETP.NE.AND P0, PT, R9, RZ, PT ;  /* 0x000000ff0900720c */ /* 0x000fe20003f05270 */
[----:B------:R-:W-:Y:S01]  /*00f0*/  BSSY.RECONVERGENT B0, `(.L_x_0) ;  /* 0x000001f000007945 */ /* 0x000fe20003800200 */
[----:B--2---:R-:W-:-:S11]  /*0100*/  IMAD.WIDE R4, R0, 0x4, R4 ;  /* 0x0000000400047825 */ /* 0x004fd600078e0204 */
[----:B0--3--:R-:W-:Y:S05]  /*0110*/  @P0 BRA `(.L_x_1) ;  /* 0x0000000000700947 */ /* 0x009fea0003800000 */
[----:B------:R-:W0:Y:S01]  /*0120*/  LDC R10, c[0x0][0x3a4] ;  /* 0x0000e900ff0a7b82 */ /* 0x000e220000000800 */
[----:B------:R-:W1:Y:S07]  /*0130*/  LDCU UR4, c[0x0][0x3b4] ;  /* 0x00007680ff0477ac */ /* 0x000e6e0008000800 */
[----:B------:R-:W2:Y:S08]  /*0140*/  LDC R12, c[0x0][0x3a8] ;  /* 0x0000ea00ff0c7b82 */ /* 0x000eb00000000800 */
[----:B------:R-:W3:Y:S01]  /*0150*/  S2UR UR5, SR_CgaCtaId ;  /* 0x00000000000579c3 */ /* 0x000ee20000008800 */
[----:B-1----:R-:W-:Y:S01]  /*0160*/  I2FP.F32.S32 R2, UR4 ;  /* 0x0000000400027c45 */ /* 0x002fe20008201400 */
[----:B------:R-:W-:Y:S01]  /*0170*/  UMOV UR4, 0x400 ;  /* 0x0000040000047882 */ /* 0x000fe20000000000 */
[----:B0-----:R-:W-:-:S02]  /*0180*/  FSETP.GEU.AND P0, PT, |R10|, 1.175494350822287508e-38, PT ;  /* 0x008000000a00780b */ /* 0x001fc40003f0e200 */
[----:B--2---:R-:W-:-:S11]  /*0190*/  FSETP.GEU.AND P1, PT, |R12|, 1.175494350822287508e-38, PT ;  /* 0x008000000c00780b */ /* 0x004fd60003f2e200 */
[----:B------:R-:W-:Y:S01]  /*01a0*/  @!P0 FMUL R10, R10, 16777216 ;  /* 0x4b8000000a0a8820 */ /* 0x000fe20000400000 */
[----:B---3--:R-:W-:-:S03]  /*01b0*/  ULEA UR4, UR5, UR4, 0x18 ;  /* 0x0000000405047291 */ /* 0x008fc6000f8ec0ff */
[----:B------:R-:W0:Y:S01]  /*01c0*/  MUFU.LG2 R9, R10 ;  /* 0x0000000a00097308 */ /* 0x000e220000000c00 */
[----:B------:R-:W-:-:S07]  /*01d0*/  @!P1 FMUL R12, R12, 16777216 ;  /* 0x4b8000000c0c9820 */ /* 0x000fce0000400000 */
[----:B------:R-:W1:Y:S01]  /*01e0*/  MUFU.LG2 R11, R12 ;  /* 0x0000000c000b7308 */ /* 0x000e620000000c00 */
[----:B0-----:R-:W-:-:S04]  /*01f0*/  @!P0 FADD R9, R9, -24 ;  /* 0xc1c0000009098421 */ /* 0x001fc80000000000 */
[----:B------:R-:W-:Y:S01]  /*0200*/  FMUL R9, R2, R9 ;  /* 0x0000000902097220 */ /* 0x000fe20000400000 */
[----:B-1----:R-:W-:-:S04]  /*0210*/  @!P1 FADD R11, R11, -24 ;  /* 0xc1c000000b0b9421 */ /* 0x002fc80000000000 */
[----:B------:R-:W-:Y:S01]  /*0220*/  FSETP.GEU.AND P0, PT, R9, -126, PT ;  /* 0xc2fc00000900780b */ /* 0x000fe20003f0e000 */
[----:B------:R-:W-:-:S05]  /*0230*/  FMUL R8, R2, R11 ;  /* 0x0000000b02087220 */ /* 0x000fca0000400000 */
[----:B------:R-:W-:-:S07]  /*0240*/  FSETP.GEU.AND P1, PT, R8, -126, PT ;  /* 0xc2fc00000800780b */ /* 0x000fce0003f2e000 */
[----:B------:R-:W-:-:S04]  /*0250*/  @!P0 FMUL R9, R9, 0.5 ;  /* 0x3f00000009098820 */ /* 0x000fc80000400000 */
[----:B------:R-:W0:Y:S02]  /*0260*/  MUFU.EX2 R2, R9 ;  /* 0x0000000900027308 */ /* 0x000e240000000800 */
[----:B------:R-:W-:-:S06]  /*0270*/  @!P1 FMUL R8, R8, 0.5 ;  /* 0x3f00000008089820 */ /* 0x000fcc0000400000 */
[----:B------:R-:W1:Y:S01]  /*0280*/  MUFU.EX2 R11, R8 ;  /* 0x00000008000b7308 */ /* 0x000e620000000800 */
[----:B0-----:R-:W-:-:S04]  /*0290*/  @!P0 FMUL R2, R2, R2 ;  /* 0x0000000202028220 */ /* 0x001fc80000400000 */
[----:B------:R-:W-:Y:S01]  /*02a0*/  FADD R10, -R2, 1 ;  /* 0x3f800000020a7421 */ /* 0x000fe20000000100 */
[----:B-1----:R-:W-:-:S04]  /*02b0*/  @!P1 FMUL R11, R11, R11 ;  /* 0x0000000b0b0b9220 */ /* 0x002fc80000400000 */
[----:B------:R-:W-:-:S05]  /*02c0*/  FADD R11, -R11, 1 ;  /* 0x3f8000000b0b7421 */ /* 0x000fca0000000100 */
[----:B------:R0:W-:Y:S02]  /*02d0*/  STS.64 [UR4], R10 ;  /* 0x0000000aff007988 */ /* 0x0001e40008000a04 */
.L_x_1:
[----:B------:R-:W-:Y:S05]  /*02e0*/  BSYNC.RECONVERGENT B0 ;  /* 0x0000000000007941 */ /* 0x000fea0003800200 */
.L_x_0:
[----:B------:R-:W-:Y:S01]  /*02f0*/  BAR.SYNC.DEFER_BLOCKING 0x0 ;  /* 0x0000000000007b1d */ /* 0x000fe20000010000 */
[----:B------:R-:W-:-:S05]  /*0300*/  IMAD.WIDE R6, R0, 0x4, R6 ;  /* 0x0000000400067825 */ /* 0x000fca00078e0206 */
[----:B------:R-:W1:Y:S02]  /*0310*/  LDCU UR4, c[0x0][0x3b0] ;  /* 0x00007600ff0477ac */ /* 0x000e640008000800 */
[----:B------:R-:W2:Y:S08]  /*0320*/  LDC R13, c[0x0][0x3a4] ;  /* 0x0000e900ff0d7b82 */ /* 0x000eb00000000800 */
[----:B0-----:R-:W0:Y:S01]  /*0330*/  LDC.64 R10, c[0x0][0x398] ;  /* 0x0000e600ff0a7b82 */ /* 0x001e220000000a00 */
[----:B------:R-:W3:Y:S04]  /*0340*/  LDG.E R8, desc[UR6][R4.64] ;  /* 0x0000000604087981 */ /* 0x000ee8000c1e1900 */
[----:B------:R-:W4:Y:S01]  /*0350*/  LDG.E R2, desc[UR6][R6.64] ;  /* 0x0000000606027981 */ /* 0x000f22000c1e1900 */
[----:B-1----:R-:W-:Y:S01]  /*0360*/  FSETP.NEU.AND P1, PT, RZ, UR4, PT ;  /* 0x00000004ff007c0b */ /* 0x002fe2000bf2d000 */
[----:B--2---:R-:W-:Y:S01]  /*0370*/  FADD R12, -R13, 1 ;  /* 0x3f8000000d0c7421 */ /* 0x004fe20000000100 */
[----:B0-----:R-:W-:Y:S01]  /*0380*/  IMAD.WIDE R10, R0, 0x4, R10 ;  /* 0x00000004000a7825 */ /* 0x001fe200078e020a */
[----:B------:R-:W0:Y:S10]  /*0390*/  S2UR UR5, SR_CgaCtaId ;  /* 0x00000000000579c3 */ /* 0x000e340000008800 */
[----:B---3-5:R-:W-:-:S04]  /*03a0*/  @P1 FFMA R3, R8, UR4, R3 ;  /* 0x0000000408031c23 */ /* 0x028fc80008000003 */
[----:B------:R-:W-:-:S04]  /*03b0*/  FMUL R9, R12, R3 ;  /* 0x000000030c097220 */ /* 0x000fc80000400000 */
[----:B----4-:R-:W-:Y:S01]  /*03c0*/  FFMA R2, R2, R13, R9 ;  /* 0x0000000d02027223 */ /* 0x010fe20000000009 */
[----:B------:R-:W-:Y:S01]  /*03d0*/  UMOV UR4, 0x400 ;  /* 0x0000040000047882 */ /* 0x000fe20000000000 */
[----:B------:R-:W1:Y:S03]  /*03e0*/  LDC R13, c[0x0][0x3a8] ;  /* 0x0000ea00ff0d7b82 */ /* 0x000e660000000800 */
[----:B------:R2:W-:Y:S04]  /*03f0*/  STG.E desc[UR6][R6.64], R2 ;  /* 0x0000000206007986 */ /* 0x0005e8000c101906 */
[----:B------:R-:W3:Y:S01]  /*0400*/  LDG.E R0, desc[UR6][R10.64] ;  /* 0x000000060a007981 */ /* 0x000ee2000c1e1900 */
[----:B0-----:R-:W-:Y:S01]  /*0410*/  ULEA UR4, UR5, UR4, 0x18 ;  /* 0x0000000405047291 */ /* 0x001fe2000f8ec0ff */
[----:B------:R-:W-:Y:S01]  /*0420*/  BSSY.RECONVERGENT B0, `(.L_x_2) ;  /* 0x0000015000007945 */ /* 0x000fe20003800200 */
[----:B--2---:R-:W-:Y:S01]  /*0430*/  @!P1 MOV R6, R8 ;  /* 0x0000000800069202 */ /* 0x004fe20000000f00 */
[----:B------:R-:W-:-:S06]  /*0440*/  @P1 IMAD.MOV.U32 R6, RZ, RZ, R8 ;  /* 0x000000ffff061224 */ /* 0x000fcc00078e0008 */
[----:B------:R-:W0:Y:S01]  /*0450*/  LDS R9, [UR4] ;  /* 0x00000004ff097984 */ /* 0x000e220008000800 */
[----:B-1----:R-:W-:-:S04]  /*0460*/  FADD R12, -R13, 1 ;  /* 0x3f8000000d0c7421 */ /* 0x002fc80000000100 */
[----:B------:R-:W-:-:S04]  /*0470*/  FMUL R12, R12, R3 ;  /* 0x000000030c0c7220 */ /* 0x000fc80000400000 */
[----:B------:R-:W-:Y:S01]  /*0480*/  FMUL R3, R12, R3 ;  /* 0x000000030c037220 */ /* 0x000fe20000400000 */
[----:B0-----:R-:W0:Y:S08]  /*0490*/  MUFU.RCP R14, R9 ;  /* 0x00000009000e7308 */ /* 0x001e300000001000 */
[----:B------:R-:W1:Y:S01]  /*04a0*/  FCHK P0, R2, R9 ;  /* 0x0000000902007302 */ /* 0x000e620000000000 */
[----:B---3--:R-:W-:Y:S01]  /*04b0*/  FFMA R0, R0, R13, R3 ;  /* 0x0000000d00007223 */ /* 0x008fe20000000003 */
[----:B0-----:R-:W-:-:S04]  /*04c0*/  FFMA R3, -R9, R14, 1 ;  /* 0x3f80000009037423 */ /* 0x001fc8000000010e */
[----:B------:R0:W-:Y:S01]  /*04d0*/  STG.E desc[UR6][R10.64], R0 ;  /* 0x000000000a007986 */ /* 0x0001e2000c101906 */
[----:B------:R-:W-:-:S04]  /*04e0*/  FFMA R3, R14, R3, R14 ;  /* 0x000000030e037223 */ /* 0x000fc8000000000e */
[----:B------:R-:W-:-:S04]  /*04f0*/  FFMA R12, R2, R3, RZ ;  /* 0x00000003020c7223 */ /* 0x000fc800000000ff */
[----:B------:R-:W-:-:S04]  /*0500*/  FFMA R7, -R9, R12, R2 ;  /* 0x0000000c09077223 */ /* 0x000fc80000000102 */
[----:B------:R-:W-:Y:S01]  /*0510*/  FFMA R7, R3, R7, R12 ;  /* 0x0000000703077223 */ /* 0x000fe2000000000c */
[----:B01----:R-:W-:Y:S06]  /*0520*/  @!P0 BRA `(.L_x_3) ;  /* 0x0000000000108947 */ /* 0x003fec0003800000 */
[----:B------:R-:W-:Y:S02]  /*0530*/  MOV R3, R9 ;  /* 0x0000000900037202 */ /* 0x000fe40000000f00 */
[----:B------:R-:W-:-:S07]  /*0540*/  MOV R8, 0x560 ;  /* 0x0000056000087802 */ /* 0x000fce0000000f00 */
[----:B------:R-:W-:Y:S05]  /*0550*/  CALL.REL.NOINC `($__internal_1_$__cuda_sm3x_div_rn_noftz_f32_slowpath) ;  /* 0x0000000400347944 */ /* 0x000fea0003c00000 */
[----:B------:R-:W-:-:S07]  /*0560*/  IMAD.MOV.U32 R7, RZ, RZ, R2 ;  /* 0x000000ffff077224 */ /* 0x000fce00078e0002 */
.L_x_3:
[----:B------:R-:W-:Y:S05]  /*0570*/  BSYNC.RECONVERGENT B0 ;  /* 0x0000000000007941 */ /* 0x000fea0003800200 */
.L_x_2:
[----:B------:R-:W0:Y:S01]  /*0580*/  S2UR UR5, SR_CgaCtaId ;  /* 0x00000000000579c3 */ /* 0x000e220000008800 */
[----:B------:R-:W-:Y:S01]  /*0590*/  UMOV UR4, 0x400 ;  /* 0x0000040000047882 */ /* 0x000fe20000000000 */
[----:B------:R-:W-:Y:S01]  /*05a0*/  BSSY.RECONVERGENT B0, `(.L_x_4) ;  /* 0x000000e000007945 */ /* 0x000fe20003800200 */
[----:B0-----:R-:W-:-:S09]  /*05b0*/  ULEA UR4, UR5, UR4, 0x18 ;  /* 0x0000000405047291 */ /* 0x001fd2000f8ec0ff */
[----:B------:R-:W0:Y:S02]  /*05c0*/  LDS R3, [UR4+0x4] ;  /* 0x00000404ff037984 */ /* 0x000e240008000800 */
[----:B0-----:R-:W0:Y:S08]  /*05d0*/  MUFU.RCP R2, R3 ;  /* 0x0000000300027308 */ /* 0x001e300000001000 */
[----:B------:R-:W1:Y:S01]  /*05e0*/  FCHK P0, R0, R3 ;  /* 0x0000000300007302 */ /* 0x000e620000000000 */
[----:B0-----:R-:W-:-:S04]  /*05f0*/  FFMA R9, -R3, R2, 1 ;  /* 0x3f80000003097423 */ /* 0x001fc80000000102 */
[----:B------:R-:W-:-:S04]  /*0600*/  FFMA R9, R2, R9, R2 ;  /* 0x0000000902097223 */ /* 0x000fc80000000002 */
[----:B------:R-:W-:-:S04]  /*0610*/  FFMA R2, R0, R9, RZ ;  /* 0x0000000900027223 */ /* 0x000fc800000000ff */
[----:B------:R-:W-:-:S04]  /*0620*/  FFMA R8, -R3, R2, R0 ;  /* 0x0000000203087223 */ /* 0x000fc80000000100 */
[----:B------:R-:W-:Y:S01]  /*0630*/  FFMA R2, R9, R8, R2 ;  /* 0x0000000809027223 */ /* 0x000fe20000000002 */
[----:B-1----:R-:W-:Y:S06]  /*0640*/  @!P0 BRA `(.L_x_5) ;  /* 0x00000000000c8947 */ /* 0x002fec0003800000 */
[----:B------:R-:W-:Y:S02]  /*0650*/  MOV R2, R0 ;  /* 0x0000000000027202 */ /* 0x000fe40000000f00 */
[----:B------:R-:W-:-:S07]  /*0660*/  MOV R8, 0x680 ;  /* 0x0000068000087802 */ /* 0x000fce0000000f00 */
[----:B------:R-:W-:Y:S05]  /*0670*/  CALL.REL.NOINC `($__internal_1_$__cuda_sm3x_div_rn_noftz_f32_slowpath) ;  /* 0x0000000000ec7944 */ /* 0x000fea0003c00000 */
.L_x_5:
[----:B------:R-:W-:Y:S05]  /*0680*/  BSYNC.RECONVERGENT B0 ;  /* 0x0000000000007941 */ /* 0x000fea0003800200 */
.L_x_4:
[----:B------:R-:W-:Y:S01]  /*0690*/  VIADD R0, R2, 0xf3000000 ;  /* 0xf300000002007836 */ /* 0x000fe20000000000 */
[----:B------:R0:W1:Y:S01]  /*06a0*/  MUFU.RSQ R9, R2 ;  /* 0x0000000200097308 */ /* 0x0000620000001400 */
[----:B------:R-:W-:Y:S03]  /*06b0*/  BSSY.RECONVERGENT B0, `(.L_x_6) ;  /* 0x000000b000007945 */ /* 0x000fe60003800200 */
[----:B------:R-:W-:-:S13]  /*06c0*/  ISETP.GT.U32.AND P0, PT, R0, 0x727fffff, PT ;  /* 0x727fffff0000780c */ /* 0x000fda0003f04070 */
[----:B01----:R-:W-:Y:S05]  /*06d0*/  @!P0 BRA `(.L_x_7) ;  /* 0x0000000000108947 */ /* 0x003fea0003800000 */
[----:B------:R-:W-:Y:S02]  /*06e0*/  MOV R0, R2 ;  /* 0x0000000200007202 */ /* 0x000fe40000000f00 */
[----:B------:R-:W-:-:S07]  /*06f0*/  MOV R11, 0x710 ;  /* 0x00000710000b7802 */ /* 0x000fce0000000f00 */
[----:B------:R-:W-:Y:S05]  /*0700*/  CALL.REL.NOINC `($__internal_0_$__cuda_sm20_sqrt_rn_f32_slowpath) ;  /* 0x00000000006c7944 */ /* 0x000fea0003c00000 */
[----:B------:R-:W-:Y:S05]  /*0710*/  BRA `(.L_x_8) ;  /* 0x0000000000107947 */ /* 0x000fea0003800000 */
.L_x_7:
[C---:B------:R-:W-:Y:S01]  /*0720*/  FMUL.FTZ R3, R9.reuse, R2 ;  /* 0x0000000209037220 */ /* 0x040fe20000410000 */
[----:B------:R-:W-:-:S03]  /*0730*/  FMUL.FTZ R8, R9, 0.5 ;  /* 0x3f00000009087820 */ /* 0x000fc60000410000 */
[----:B------:R-:W-:-:S04]  /*0740*/  FFMA R0, -R3, R3, R2 ;  /* 0x0000000303007223 */ /* 0x000fc80000000102 */
[----:B------:R-:W-:-:S07]  /*0750*/  FFMA R0, R0, R8, R3 ;  /* 0x0000000800007223 */ /* 0x000fce0000000003 */
.L_x_8:
[----:B------:R-:W-:Y:S05]  /*0760*/  BSYNC.RECONVERGENT B0 ;  /* 0x0000000000007941 */ /* 0x000fea0003800200 */
.L_x_6:
[----:B------:R-:W0:Y:S01]  /*0770*/  LDCU UR4, c[0x0][0x3ac] ;  /* 0x00007580ff0477ac */ /* 0x000e220008000800 */
[----:B------:R-:W-:Y:S01]  /*0780*/  BSSY.RECONVERGENT B0, `(.L_x_9) ;  /* 0x0000010000007945 */ /* 0x000fe20003800200 */
[----:B0-----:R-:W-:Y:S01]  /*0790*/  FADD R9, R0, UR4 ;  /* 0x0000000400097e21 */ /* 0x001fe20008000000 */
[----:B------:R-:W0:Y:S03]  /*07a0*/  LDCU UR4, c[0x0][0x3a0] ;  /* 0x00007400ff0477ac */ /* 0x000e260008000800 */
[----:B------:R-:W1:Y:S01]  /*07b0*/  MUFU.RCP R0, R9 ;  /* 0x0000000900007308 */ /* 0x000e620000001000 */
[----:B0-----:R-:W-:Y:S01]  /*07c0*/  FMUL R2, R7, UR4 ;  /* 0x0000000407027c20 */ /* 0x001fe20008400000 */
[----:B-1----:R-:W-:-:S06]  /*07d0*/  FFMA R3, -R9, R0, 1 ;  /* 0x3f80000009037423 */ /* 0x002fcc0000000100 */
[----:B------:R-:W0:Y:S01]  /*07e0*/  FCHK P0, R2, R9 ;  /* 0x0000000902007302 */ /* 0x000e220000000000 */
[----:B------:R-:W-:-:S04]  /*07f0*/  FFMA R3, R0, R3, R0 ;  /* 0x0000000300037223 */ /* 0x000fc80000000000 */
[----:B------:R-:W-:-:S04]  /*0800*/  FFMA R0, R2, R3, RZ ;  /* 0x0000000302007223 */ /* 0x000fc800000000ff */
[----:B------:R-:W-:-:S04]  /*0810*/  FFMA R7, -R9, R0, R2 ;  /* 0x0000000009077223 */ /* 0x000fc80000000102 */
[----:B------:R-:W-:Y:S01]  /*0820*/  FFMA R3, R3, R7, R0 ;  /* 0x0000000703037223 */ /* 0x000fe20000000000 */
[----:B0-----:R-:W-:Y:S06]  /*0830*/  @!P0 BRA `(.L_x_10) ;  /* 0x0000000000108947 */ /* 0x001fec0003800000 */
[----:B------:R-:W-:Y:S01]  /*0840*/  IMAD.MOV.U32 R3, RZ, RZ, R9 ;  /* 0x000000ffff037224 */ /* 0x000fe200078e0009 */
[----:B------:R-:W-:-:S07]  /*0850*/  MOV R8, 0x870 ;  /* 0x0000087000087802 */ /* 0x000fce0000000f00 */
[----:B------:R-:W-:Y:S05]  /*0860*/  CALL.REL.NOINC `($__internal_1_$__cuda_sm3x_div_rn_noftz_f32_slowpath) ;  /* 0x0000000000707944 */ /* 0x000fea0003c00000 */
[----:B------:R-:W-:-:S07]  /*0870*/  MOV R3, R2 ;  /* 0x0000000200037202 */ /* 0x000fce0000000f00 */
.L_x_10:
[----:B------:R-:W-:Y:S05]  /*0880*/  BSYNC.RECONVERGENT B0 ;  /* 0x0000000000007941 */ /* 0x000fea0003800200 */
.L_x_9:
[----:B------:R-:W-:-:S05]  /*0890*/  FADD R3, -R3, R6 ;  /* 0x0000000603037221 */ /* 0x000fca0000000100 */
[----:B------:R-:W-:Y:S01]  /*08a0*/  STG.E desc[UR6][R4.64], R3 ;  /* 0x0000000304007986 */ /* 0x000fe2000c101906 */
[----:B------:R-:W-:Y:S05]  /*08b0*/  EXIT ;  /* 0x000000000000794d */ /* 0x000fea0003800000 */
        .weak           $__internal_0_$__cuda_sm20_sqrt_rn_f32_slowpath
        .type           $__internal_0_$__cuda_sm20_sqrt_rn_f32_slowpath,@function
        .size           $__internal_0_$__cuda_sm20_sqrt_rn_f32_slowpath,($__internal_1_$__cuda_sm3x_div_rn_noftz_f32_slowpath - $__internal_0_$__cuda_sm20_sqrt_rn_f32_slowpath)
$__internal_0_$__cuda_sm20_sqrt_rn_f32_slowpath:
[----:B------:R-:W-:-:S13]  /*08c0*/  LOP3.LUT P0, RZ, R0, 0x7fffffff, RZ, 0xc0, !PT ;  /* 0x7fffffff00ff7812 */ /* 0x000fda000780c0ff */
[----:B------:R-:W-:Y:S01]  /*08d0*/  @!P0 IMAD.MOV.U32 R2, RZ, RZ, R0 ;  /* 0x000000ffff028224 */ /* 0x000fe200078e0000 */
[----:B------:R-:W-:Y:S06]  /*08e0*/  @!P0 BRA `(.L_x_11) ;  /* 0x0000000000408947 */ /* 0x000fec0003800000 */
[----:B------:R-:W-:-:S13]  /*08f0*/  FSETP.GEU.FTZ.AND P0, PT, R0, RZ, PT ;  /* 0x000000ff0000720b */ /* 0x000fda0003f1e000 */
[----:B------:R-:W-:Y:S01]  /*0900*/  @!P0 MOV R2, 0x7fffffff ;  /* 0x7fffffff00028802 */ /* 0x000fe20000000f00 */
[----:B------:R-:W-:Y:S06]  /*0910*/  @!P0 BRA `(.L_x_11) ;  /* 0x0000000000348947 */ /* 0x000fec0003800000 */
[----:B------:R-:W-:-:S13]  /*0920*/  FSETP.GTU.FTZ.AND P0, PT, |R0|, +INF , PT ;  /* 0x7f8000000000780b */ /* 0x000fda0003f1c200 */
[----:B------:R-:W-:Y:S01]  /*0930*/  @P0 FADD.FTZ R2, R0, 1 ;  /* 0x3f80000000020421 */ /* 0x000fe20000010000 */
[----:B------:R-:W-:Y:S06]  /*0940*/  @P0 BRA `(.L_x_11) ;  /* 0x0000000000280947 */ /* 0x000fec0003800000 */
[----:B------:R-:W-:-:S13]  /*0950*/  FSETP.NEU.FTZ.AND P0, PT, |R0|, +INF , PT ;  /* 0x7f8000000000780b */ /* 0x000fda0003f1d200 */
[----:B------:R-:W-:-:S04]  /*0960*/  @P0 FFMA R3, R0, 1.84467440737095516160e+19, RZ ;  /* 0x5f80000000030823 */ /* 0x000fc800000000ff */
[----:B------:R-:W0:Y:S02]  /*0970*/  @P0 MUFU.RSQ R2, R3 ;  /* 0x0000000300020308 */ /* 0x000e240000001400 */
[----:B0-----:R-:W-:Y:S01]  /*0980*/  @P0 FMUL.FTZ R8, R3, R2 ;  /* 0x0000000203080220 */ /* 0x001fe20000410000 */
[----:B------:R-:W-:Y:S01]  /*0990*/  @P0 FMUL.FTZ R10, R2, 0.5 ;  /* 0x3f000000020a0820 */ /* 0x000fe20000410000 */
[----:B------:R-:W-:Y:S02]  /*09a0*/  @!P0 IMAD.MOV.U32 R2, RZ, RZ, R0 ;  /* 0x000000ffff028224 */ /* 0x000fe400078e0000 */
[----:B------:R-:W-:-:S04]  /*09b0*/  @P0 FADD.FTZ R9, -R8, -RZ ;  /* 0x800000ff08090221 */ /* 0x000fc80000010100 */
[----:B------:R-:W-:-:S04]  /*09c0*/  @P0 FFMA R9, R8, R9, R3 ;  /* 0x0000000908090223 */ /* 0x000fc80000000003 */
[----:B------:R-:W-:-:S04]  /*09d0*/  @P0 FFMA R9, R9, R10, R8 ;  /* 0x0000000a09090223 */ /* 0x000fc80000000008 */
[----:B------:R-:W-:-:S07]  /*09e0*/  @P0 FMUL.FTZ R2, R9, 2.3283064365386962891e-10 ;  /* 0x2f80000009020820 */ /* 0x000fce0000410000 */
.L_x_11:
[----:B------:R-:W-:Y:S01]  /*09f0*/  HFMA2 R3, -RZ, RZ, 0, 0 ;  /* 0x00000000ff037431 */ /* 0x000fe200000001ff */
[----:B------:R-:W-:Y:S01]  /*0a00*/  MOV R0, R2 ;  /* 0x0000000200007202 */ /* 0x000fe20000000f00 */
[----:B------:R-:W-:-:S04]  /*0a10*/  IMAD.MOV.U32 R2, RZ, RZ, R11 ;  /* 0x000000ffff027224 */ /* 0x000fc800078e000b */
[----:B------:R-:W-:Y:S05]  /*0a20*/  RET.REL.NODEC R2 `(_Z11adam_kernelPfPKfS_S_fffffii) ;  /* 0xfffffff402747950 */ /* 0x000fea0003c3ffff */
        .weak           $__internal_1_$__cuda_sm3x_div_rn_noftz_f32_slowpath
        .type           $__internal_1_$__cuda_sm3x_div_rn_noftz_f32_slowpath,@function
        .size           $__internal_1_$__cuda_sm3x_div_rn_noftz_f32_slowpath,(.L_x_25 - $__internal_1_$__cuda_sm3x_div_rn_noftz_f32_slowpath)
$__internal_1_$__cuda_sm3x_div_rn_noftz_f32_slowpath:
[----:B------:R-:W-:Y:S01]  /*0a30*/  SHF.R.U32.HI R10, RZ, 0x17, R3 ;  /* 0x00000017ff0a7819 */ /* 0x000fe20000011603 */
[----:B------:R-:W-:Y:S01]  /*0a40*/  BSSY.RECONVERGENT B1, `(.L_x_12) ;  /* 0x0000062000017945 */ /* 0x000fe20003800200 */
[----:B------:R-:W-:Y:S02]  /*0a50*/  SHF.R.U32.HI R9, RZ, 0x17, R2 ;  /* 0x00000017ff097819 */ /* 0x000fe40000011602 */
[----:B------:R-:W-:Y:S02]  /*0a60*/  LOP3.LUT R14, R10, 0xff, RZ, 0xc0, !PT ;  /* 0x000000ff0a0e7812 */ /* 0x000fe400078ec0ff */
[----:B------:R-:W-:-:S03]  /*0a70*/  LOP3.LUT R12, R9, 0xff, RZ, 0xc0, !PT ;  /* 0x000000ff090c7812 */ /* 0x000fc600078ec0ff */
[----:B------:R-:W-:Y:S01]  /*0a80*/  VIADD R11, R14, 0xffffffff ;  /* 0xffffffff0e0b7836 */ /* 0x000fe20000000000 */
[----:B------:R-:W-:-:S04]  /*0a90*/  IADD3 R10, PT, PT, R12, -0x1, RZ ;  /* 0xffffffff0c0a7810 */ /* 0x000fc80007ffe0ff */
[----:B------:R-:W-:-:S04]  /*0aa0*/  ISETP.GT.U32.AND P0, PT, R11, 0xfd, PT ;  /* 0x000000fd0b00780c */ /* 0x000fc80003f04070 */
[----:B------:R-:W-:-:S13]  /*0ab0*/  ISETP.GT.U32.OR P0, PT, R10, 0xfd, P0 ;  /* 0x000000fd0a00780c */ /* 0x000fda0000704470 */
[----:B------:R-:W-:Y:S01]  /*0ac0*/  @!P0 IMAD.MOV.U32 R9, RZ, RZ, RZ ;  /* 0x000000ffff098224 */ /* 0x000fe200078e00ff */
[----:B------:R-:W-:Y:S06]  /*0ad0*/  @!P0 BRA `(.L_x_13) ;  /* 0x00000000005c8947 */ /* 0x000fec0003800000 */
[----:B------:R-:W-:Y:S02]  /*0ae0*/  FSETP.GTU.FTZ.AND P0, PT, |R2|, +INF , PT ;  /* 0x7f8000000200780b */ /* 0x000fe40003f1c200 */
[----:B------:R-:W-:-:S04]  /*0af0*/  FSETP.GTU.FTZ.AND P1, PT, |R3|, +INF , PT ;  /* 0x7f8000000300780b */ /* 0x000fc80003f3c200 */
[----:B------:R-:W-:-:S13]  /*0b00*/  PLOP3.LUT P0, PT, P0, P1, PT, 0xf8, 0x8f ;  /* 0x00000000008f781c */ /* 0x000fda0000703f70 */
[----:B------:R-:W-:Y:S05]  /*0b10*/  @P0 BRA `(.L_x_14) ;  /* 0x00000004004c0947 */ /* 0x000fea0003800000 */
[----:B------:R-:W-:-:S13]  /*0b20*/  LOP3.LUT P0, RZ, R3, 0x7fffffff, R2, 0xc8, !PT ;  /* 0x7fffffff03ff7812 */ /* 0x000fda000780c802 */
[----:B------:R-:W-:Y:S05]  /*0b30*/  @!P0 BRA `(.L_x_15) ;  /* 0x00000004003c8947 */ /* 0x000fea0003800000 */
[C---:B------:R-:W-:Y:S02]  /*0b40*/  FSETP.NEU.FTZ.AND P2, PT, |R2|.reuse, +INF , PT ;  /* 0x7f8000000200780b */ /* 0x040fe40003f5d200 */
[----:B------:R-:W-:Y:S02]  /*0b50*/  FSETP.NEU.FTZ.AND P1, PT, |R3|, +INF , PT ;  /* 0x7f8000000300780b */ /* 0x000fe40003f3d200 */
[----:B------:R-:W-:-:S11]  /*0b60*/  FSETP.NEU.FTZ.AND P0, PT, |R2|, +INF , PT ;  /* 0x7f8000000200780b */ /* 0x000fd60003f1d200 */
[----:B------:R-:W-:Y:S05]  /*0b70*/  @!P1 BRA !P2, `(.L_x_15) ;  /* 0x00000004002c9947 */ /* 0x000fea0005000000 */
[----:B------:R-:W-:-:S04]  /*0b80*/  LOP3.LUT P2, RZ, R2, 0x7fffffff, RZ, 0xc0, !PT ;  /* 0x7fffffff02ff7812 */ /* 0x000fc8000784c0ff */
[----:B------:R-:W-:-:S13]  /*0b90*/  PLOP3.LUT P1, PT, P1, P2, PT, 0x2f, 0xf2 ;  /* 0x0000000000f2781c */ /* 0x000fda0000f24577 */
[----:B------:R-:W-:Y:S05]  /*0ba0*/  @P1 BRA `(.L_x_16) ;  /* 0x0000000400181947 */ /* 0x000fea0003800000 */
[----:B------:R-:W-:-:S04]  /*0bb0*/  LOP3.LUT P1, RZ, R3, 0x7fffffff, RZ, 0xc0, !PT ;  /* 0x7fffffff03ff7812 */ /* 0x000fc8000782c0ff */
[----:B------:R-:W-:-:S13]  /*0bc0*/  PLOP3.LUT P0, PT, P0, P1, PT, 0x2f, 0xf2 ;  /* 0x0000000000f2781c */ /* 0x000fda0000702577 */
[----:B------:R-:W-:Y:S05]  /*0bd0*/  @P0 BRA `(.L_x_17) ;  /* 0x0000000400000947 */ /* 0x000fea0003800000 */
[----:B------:R-:W-:Y:S02]  /*0be0*/  ISETP.GE.AND P0, PT, R10, RZ, PT ;  /* 0x000000ff0a00720c */ /* 0x000fe40003f06270 */
[----:B------:R-:W-:-:S11]  /*0bf0*/  ISETP.GE.AND P1, PT, R11, RZ, PT ;  /* 0x000000ff0b00720c */ /* 0x000fd60003f26270 */
[----:B------:R-:W-:Y:S01]  /*0c00*/  @P0 MOV R9, RZ ;  /* 0x000000ff00090202 */ /* 0x000fe20000000f00 */
[----:B------:R-:W-:Y:S02]  /*0c10*/  @!P0 IMAD.MOV.U32 R9, RZ, RZ, -0x40 ;  /* 0xffffffc0ff098424 */ /* 0x000fe400078e00ff */
[----:B------:R-:W-:Y:S01]  /*0c20*/  @!P0 FFMA R2, R2, 1.84467440737095516160e+19, RZ ;  /* 0x5f80000002028823 */ /* 0x000fe200000000ff */
[----:B------:R-:W-:Y:S02]  /*0c30*/  @!P1 FFMA R3, R3, 1.84467440737095516160e+19, RZ ;  /* 0x5f80000003039823 */ /* 0x000fe400000000ff */
[----:B------:R-:W-:-:S07]  /*0c40*/  @!P1 IADD3 R9, PT, PT, R9, 0x40, RZ ;  /* 0x0000004009099810 */ /* 0x000fce0007ffe0ff */
.L_x_13:
[----:B------:R-:W-:Y:S01]  /*0c50*/  LEA R10, R14, 0xc0800000, 0x17 ;  /* 0xc08000000e0a7811 */ /* 0x000fe200078eb8ff */
[----:B------:R-:W-:Y:S03]  /*0c60*/  BSSY.RECONVERGENT B2, `(.L_x_18) ;  /* 0x0000036000027945 */ /* 0x000fe60003800200 */
[----:B------:R-:W-:Y:S01]  /*0c70*/  IADD3 R10, PT, PT, -R10, R3, RZ ;  /* 0x000000030a0a7210 */ /* 0x000fe20007ffe1ff */
[----:B------:R-:W-:-:S03]  /*0c80*/  VIADD R3, R12, 0xffffff81 ;  /* 0xffffff810c037836 */ /* 0x000fc60000000000 */
[----:B------:R0:W1:Y:S01]  /*0c90*/  MUFU.RCP R11, R10 ;  /* 0x0000000a000b7308 */ /* 0x0000620000001000 */
[----:B------:R-:W-:Y:S01]  /*0ca0*/  FADD.FTZ R13, -R10, -RZ ;  /* 0x800000ff0a0d7221 */ /* 0x000fe20000010100 */
[C---:B------:R-:W-:Y:S01]  /*0cb0*/  IMAD R2, R3.reuse, -0x800000, R2 ;  /* 0xff80000003027824 */ /* 0x040fe200078e0202 */
[----:B0-----:R-:W-:-:S04]  /*0cc0*/  IADD3 R10, PT, PT, R3, 0x7f, -R14 ;  /* 0x0000007f030a7810 */ /* 0x001fc80007ffe80e */
[----:B------:R-:W-:Y:S01]  /*0cd0*/  IADD3 R10, PT, PT, R10, R9, RZ ;  /* 0x000000090a0a7210 */ /* 0x000fe20007ffe0ff */
[----:B-1----:R-:W-:-:S04]  /*0ce0*/  FFMA R12, R11, R13, 1 ;  /* 0x3f8000000b0c7423 */ /* 0x002fc8000000000d */
[----:B------:R-:W-:-:S04]  /*0cf0*/  FFMA R16, R11, R12, R11 ;  /* 0x0000000c0b107223 */ /* 0x000fc8000000000b */
[----:B------:R-:W-:-:S04]  /*0d00*/  FFMA R11, R2, R16, RZ ;  /* 0x00000010020b7223 */ /* 0x000fc800000000ff */
[----:B------:R-:W-:-:S04]  /*0d10*/  FFMA R12, R13, R11, R2 ;  /* 0x0000000b0d0c7223 */ /* 0x000fc80000000002 */
[----:B------:R-:W-:-:S04]  /*0d20*/  FFMA R11, R16, R12, R11 ;  /* 0x0000000c100b7223 */ /* 0x000fc8000000000b */
[----:B------:R-:W-:-:S04]  /*0d30*/  FFMA R12, R13, R11, R2 ;  /* 0x0000000b0d0c7223 */ /* 0x000fc80000000002 */
[----:B------:R-:W-:-:S05]  /*0d40*/  FFMA R2, R16, R12, R11 ;  /* 0x0000000c10027223 */ /* 0x000fca000000000b */
[----:B------:R-:W-:-:S04]  /*0d50*/  SHF.R.U32.HI R3, RZ, 0x17, R2 ;  /* 0x00000017ff037819 */ /* 0x000fc80000011602 */
[----:B------:R-:W-:-:S04]  /*0d60*/  LOP3.LUT R3, R3, 0xff, RZ, 0xc0, !PT ;  /* 0x000000ff03037812 */ /* 0x000fc800078ec0ff */
[----:B------:R-:W-:-:S05]  /*0d70*/  IADD3 R13, PT, PT, R3, R10, RZ ;  /* 0x0000000a030d7210 */ /* 0x000fca0007ffe0ff */
[----:B------:R-:W-:-:S05]  /*0d80*/  VIADD R3, R13, 0xffffffff ;  /* 0xffffffff0d037836 */ /* 0x000fca0000000000 */
[----:B------:R-:W-:-:S13]  /*0d90*/  ISETP.GE.U32.AND P0, PT, R3, 0xfe, PT ;  /* 0x000000fe0300780c */ /* 0x000fda0003f06070 */
[----:B------:R-:W-:Y:S05]  /*0da0*/  @!P0 BRA `(.L_x_19) ;  /* 0x0000000000808947 */ /* 0x000fea0003800000 */
[----:B------:R-:W-:-:S13]  /*0db0*/  ISETP.GT.AND P0, PT, R13, 0xfe, PT ;  /* 0x000000fe0d00780c */ /* 0x000fda0003f04270 */
[----:B------:R-:W-:Y:S05]  /*0dc0*/  @P0 BRA `(.L_x_20) ;  /* 0x00000000006c0947 */ /* 0x000fea0003800000 */
[----:B------:R-:W-:-:S13]  /*0dd0*/  ISETP.GE.AND P0, PT, R13, 0x1, PT ;  /* 0x000000010d00780c */ /* 0x000fda0003f06270 */
[----:B------:R-:W-:Y:S05]  /*0de0*/  @P0 BRA `(.L_x_21) ;  /* 0x0000000000740947 */ /* 0x000fea0003800000 */
[----:B------:R-:W-:Y:S02]  /*0df0*/  ISETP.GE.AND P0, PT, R13, -0x18, PT ;  /* 0xffffffe80d00780c */ /* 0x000fe40003f06270 */
[----:B------:R-:W-:-:S11]  /*0e00*/  LOP3.LUT R2, R2, 0x80000000, RZ, 0xc0, !PT ;  /* 0x8000000002027812 */ /* 0x000fd600078ec0ff */
[----:B------:R-:W-:Y:S05]  /*0e10*/  @!P0 BRA `(.L_x_21) ;  /* 0x0000000000688947 */ /* 0x000fea0003800000 */
[CCC-:B------:R-:W-:Y:S01]  /*0e20*/  FFMA.RZ R3, R16.reuse, R12.reuse, R11.reuse ;  /* 0x0000000c10037223 */ /* 0x1c0fe2000000c00b */
[CCC-:B------:R-:W-:Y:S01]  /*0e30*/  FFMA.RM R10, R16.reuse, R12.reuse, R11.reuse ;  /* 0x0000000c100a7223 */ /* 0x1c0fe2000000400b */
[C---:B------:R-:W-:Y:S02]  /*0e40*/  ISETP.NE.AND P2, PT, R13.reuse, RZ, PT ;  /* 0x000000ff0d00720c */ /* 0x040fe40003f45270 */
[----:B------:R-:W-:Y:S02]  /*0e50*/  ISETP.NE.AND P1, PT, R13, RZ, PT ;  /* 0x000000ff0d00720c */ /* 0x000fe40003f25270 */
[----:B------:R-:W-:Y:S01]  /*0e60*/  LOP3.LUT R9, R3, 0x7fffff, RZ, 0xc0, !PT ;  /* 0x007fffff03097812 */ /* 0x000fe200078ec0ff */
[----:B------:R-:W-:Y:S01]  /*0e70*/  FFMA.RP R3, R16, R12, R11 ;  /* 0x0000000c10037223 */ /* 0x000fe2000000800b */
[----:B------:R-:W-:Y:S02]  /*0e80*/  IADD3 R12, PT, PT, R13, 0x20, RZ ;  /* 0x000000200d0c7810 */ /* 0x000fe40007ffe0ff */
[----:B------:R-:W-:-:S02]  /*0e90*/  LOP3.LUT R9, R9, 0x800000, RZ, 0xfc, !PT ;  /* 0x0080000009097812 */ /* 0x000fc400078efcff */
[----:B------:R-:W-:Y:S02]  /*0ea0*/  IADD3 R11, PT, PT, -R13, RZ, RZ ;  /* 0x000000ff0d0b7210 */ /* 0x000fe40007ffe1ff */
[----:B------:R-:W-:Y:S02]  /*0eb0*/  SHF.L.U32 R12, R9, R12, RZ ;  /* 0x0000000c090c7219 */ /* 0x000fe400000006ff */
[----:B------:R-:W-:Y:S02]  /*0ec0*/  FSETP.NEU.FTZ.AND P0, PT, R3, R10, PT ;  /* 0x0000000a0300720b */ /* 0x000fe40003f1d000 */
[----:B------:R-:W-:Y:S02]  /*0ed0*/  SEL R10, R11, RZ, P2 ;  /* 0x000000ff0b0a7207 */ /* 0x000fe40001000000 */
[----:B------:R-:W-:Y:S02]  /*0ee0*/  ISETP.NE.AND P1, PT, R12, RZ, P1 ;  /* 0x000000ff0c00720c */ /* 0x000fe40000f25270 */
[----:B------:R-:W-:-:S02]  /*0ef0*/  SHF.R.U32.HI R10, RZ, R10, R9 ;  /* 0x0000000aff0a7219 */ /* 0x000fc40000011609 */
[----:B------:R-:W-:Y:S02]  /*0f00*/  PLOP3.LUT P0, PT, P0, P1, PT, 0xf8, 0x8f ;  /* 0x00000000008f781c */ /* 0x000fe40000703f70 */
[----:B------:R-:W-:Y:S02]  /*0f10*/  SHF.R.U32.HI R12, RZ, 0x1, R10 ;  /* 0x00000001ff0c7819 */ /* 0x000fe4000001160a */
[----:B------:R-:W-:-:S04]  /*0f20*/  SEL R3, RZ, 0x1, !P0 ;  /* 0x00000001ff037807 */ /* 0x000fc80004000000 */
[----:B------:R-:W-:-:S04]  /*0f30*/  LOP3.LUT R3, R3, 0x1, R12, 0xf8, !PT ;  /* 0x0000000103037812 */ /* 0x000fc800078ef80c */
[----:B------:R-:W-:-:S05]  /*0f40*/  LOP3.LUT R3, R3, R10, RZ, 0xc0, !PT ;  /* 0x0000000a03037212 */ /* 0x000fca00078ec0ff */
[----:B------:R-:W-:-:S05]  /*0f50*/  IMAD.IADD R3, R12, 0x1, R3 ;  /* 0x000000010c037824 */ /* 0x000fca00078e0203 */
[----:B------:R-:W-:Y:S01]  /*0f60*/  LOP3.LUT R2, R3, R2, RZ, 0xfc, !PT ;  /* 0x0000000203027212 */ /* 0x000fe200078efcff */
[----:B------:R-:W-:Y:S06]  /*0f70*/  BRA `(.L_x_21) ;  /* 0x0000000000107947 */ /* 0x000fec0003800000 */
.L_x_20:
[----:B------:R-:W-:-:S04]  /*0f80*/  LOP3.LUT R2, R2, 0x80000000, RZ, 0xc0, !PT ;  /* 0x8000000002027812 */ /* 0x000fc800078ec0ff */
[----:B------:R-:W-:Y:S01]  /*0f90*/  LOP3.LUT R2, R2, 0x7f800000, RZ, 0xfc, !PT ;  /* 0x7f80000002027812 */ /* 0x000fe200078efcff */
[----:B------:R-:W-:Y:S06]  /*0fa0*/  BRA `(.L_x_21) ;  /* 0x0000000000047947 */ /* 0x000fec0003800000 */
.L_x_19:
[----:B------:R-:W-:-:S07]  /*0fb0*/  LEA R2, R10, R2, 0x17 ;  /* 0x000000020a027211 */ /* 0x000fce00078eb8ff */
.L_x_21:
[----:B------:R-:W-:Y:S05]  /*0fc0*/  BSYNC.RECONVERGENT B2 ;  /* 0x0000000000027941 */ /* 0x000fea0003800200 */
.L_x_18:
[----:B------:R-:W-:Y:S05]  /*0fd0*/  BRA `(.L_x_22) ;  /* 0x0000000000207947 */ /* 0x000fea0003800000 */
.L_x_17:
[----:B------:R-:W-:-:S04]  /*0fe0*/  LOP3.LUT R2, R3, 0x80000000, R2, 0x48, !PT ;  /* 0x8000000003027812 */ /* 0x000fc800078e4802 */
[----:B------:R-:W-:Y:S01]  /*0ff0*/  LOP3.LUT R2, R2, 0x7f800000, RZ, 0xfc, !PT ;  /* 0x7f80000002027812 */ /* 0x000fe200078efcff */
[----:B------:R-:W-:Y:S06]  /*1000*/  BRA `(.L_x_22) ;  /* 0x0000000000147947 */ /* 0x000fec0003800000 */
.L_x_16:
[----:B------:R-:W-:Y:S01]  /*1010*/  LOP3.LUT R2, R3, 0x80000000, R2, 0x48, !PT ;  /* 0x8000000003027812 */ /* 0x000fe200078e4802 */
[----:B------:R-:W-:Y:S06]  /*1020*/  BRA `(.L_x_22) ;  /* 0x00000000000c7947 */ /* 0x000fec0003800000 */
.L_x_15:
[----:B------:R-:W0:Y:S01]  /*1030*/  MUFU.RSQ R2, -QNAN ;  /* 0xffc0000000027908 */ /* 0x000e220000001400 */
[----:B------:R-:W-:Y:S05]  /*1040*/  BRA `(.L_x_22) ;  /* 0x0000000000047947 */ /* 0x000fea0003800000 */
.L_x_14:
[----:B------:R-:W-:-:S07]  /*1050*/  FADD.FTZ R2, R2, R3 ;  /* 0x0000000302027221 */ /* 0x000fce0000010000 */
.L_x_22:
[----:B------:R-:W-:Y:S05]  /*1060*/  BSYNC.RECONVERGENT B1 ;  /* 0x0000000000017941 */ /* 0x000fea0003800200 */
.L_x_12:
[----:B------:R-:W-:-:S04]  /*1070*/  HFMA2 R9, -RZ, RZ, 0, 0 ;  /* 0x00000000ff097431 */ /* 0x000fc800000001ff */
[----:B0-----:R-:W-:Y:S05]  /*1080*/  RET.REL.NODEC R8 `(_Z11adam_kernelPfPKfS_S_fffffii) ;  /* 0xffffffec08dc7950 */ /* 0x001fea0003c3ffff */
.L_x_23:
[----:B------:R-:W-:-:S00]  /*1090*/  BRA `(.L_x_23) ;  /* 0xfffffffc00fc7947 */ /* 0x000fc0000383ffff */
[----:B------:R-:W-:-:S00]  /*10a0*/  NOP ;  /* 0x0000000000007918 */ /* 0x000fc00000000000 */
        /* <DEDUP_REMOVED lines=13> */
.L_x_25:


//--------------------- .nv.shared._Z11adam_kernelPfPKfS_S_fffffii --------------------------
	.section	.nv.shared._Z11adam_kernelPfPKfS_S_fffffii,"aw",@nobits
	.sectionflags	@""
	.align	4
.nv.shared._Z11adam_kernelPfPKfS_S_fffffii:
	.zero		1032


//--------------------- .nv.shared.reserved.0     --------------------------
	.section	.nv.shared.reserved.0,"aw",@nobits
	.weak		__nv_reservedSMEM_offset_0_alias
	.size		__nv_reservedSMEM_offset_0_alias, 0, 64
	.other		__nv_reservedSMEM_offset_0_alias,@"STO_CUDA_RESERVED_SHARED STV_DEFAULT"
__nv_reservedSMEM_offset_0_alias:
	.zero		0
	.zero		64


//--------------------- .nv.constant0._Z11adam_kernelPfPKfS_S_fffffii --------------------------
	.section	.nv.constant0._Z11adam_kernelPfPKfS_S_fffffii,"a",@progbits
	.sectionflags	@""
	.align	4
.nv.constant0._Z11adam_kernelPfPKfS_S_fffffii:
	.zero		956


//--------------------- SYMBOLS --------------------------

	.type		.nv.reservedSmem.offset0,@object
	.size		.nv.reservedSmem.offset0,0x4
	.type		.nv.reservedSmem.cap,@object
	.size		.nv.reservedSmem.cap,0x4
